	.headerflags	@"EF_CUDA_TEXMODE_UNIFIED EF_CUDA_64BIT_ADDRESS EF_CUDA_ACCELERATORS EF_CUDA_SM90 EF_CUDA_VIRTUAL_SM(EF_CUDA_SM90)"
	.elftype	@"ET_EXEC"


//--------------------- .nv.info                  --------------------------
	.section	.nv.info,"",@"SHT_CUDA_INFO"
	.align	4


	//----- nvinfo : EIATTR_REGCOUNT
	.align		4
        /*0000*/ 	.byte	0x04, 0x2f
        /*0002*/ 	.short	(.L_1 - .L_0)
	.align		4
.L_0:
        /*0004*/ 	.word	index@(triton_poi_fused_mul_squeeze_sum_2)
        /*0008*/ 	.word	0x00000018


	//----- nvinfo : EIATTR_MIN_STACK_SIZE
	.align		4
.L_1:
        /*000c*/ 	.byte	0x04, 0x12
        /*000e*/ 	.short	(.L_3 - .L_2)
	.align		4
.L_2:
        /*0010*/ 	.word	index@(triton_poi_fused_mul_squeeze_sum_2)
        /*0014*/ 	.word	0x00000000


	//----- nvinfo : EIATTR_FRAME_SIZE
	.align		4
.L_3:
        /*0018*/ 	.byte	0x04, 0x11
        /*001a*/ 	.short	(.L_5 - .L_4)
	.align		4
.L_4:
        /*001c*/ 	.word	index@(triton_poi_fused_mul_squeeze_sum_2)
        /*0020*/ 	.word	0x00000000


	//----- nvinfo : EIATTR_MIN_STACK_SIZE
	.align		4
.L_5:
        /*0024*/ 	.byte	0x04, 0x12
        /*0026*/ 	.short	(.L_7 - .L_6)
	.align		4
.L_6:
        /*0028*/ 	.word	index@(triton_poi_fused_mul_squeeze_sum_2)
        /*002c*/ 	.word	0x00000000
.L_7:


//--------------------- .nv.info.triton_poi_fused_mul_squeeze_sum_2 --------------------------
	.section	.nv.info.triton_poi_fused_mul_squeeze_sum_2,"",@"SHT_CUDA_INFO"
	.sectionflags	@""
	.align	4


	//----- nvinfo : EIATTR_CUDA_API_VERSION
	.align		4
        /*0000*/ 	.byte	0x04, 0x37
        /*0002*/ 	.short	(.L_9 - .L_8)
.L_8:
        /*0004*/ 	.word	0x0000007c


	//----- nvinfo : EIATTR_KPARAM_INFO
	.align		4
.L_9:
        /*0008*/ 	.byte	0x04, 0x17
        /*000a*/ 	.short	(.L_11 - .L_10)
.L_10:
        /*000c*/ 	.word	0x00000000
        /*0010*/ 	.short	0x0003
        /*0012*/ 	.short	0x0018
        /*0014*/ 	.byte	0x00, 0xf0, 0x11, 0x00


	//----- nvinfo : EIATTR_KPARAM_INFO
	.align		4
.L_11:
        /*0018*/ 	.byte	0x04, 0x17
        /*001a*/ 	.short	(.L_13 - .L_12)
.L_12:
        /*001c*/ 	.word	0x00000000
        /*0020*/ 	.short	0x0002
        /*0022*/ 	.short	0x0010
        /*0024*/ 	.byte	0x00, 0xf4, 0x21, 0x00


	//----- nvinfo : EIATTR_KPARAM_INFO
	.align		4
.L_13:
        /*0028*/ 	.byte	0x04, 0x17
        /*002a*/ 	.short	(.L_15 - .L_14)
.L_14:
        /*002c*/ 	.word	0x00000000
        /*0030*/ 	.short	0x0001
        /*0032*/ 	.short	0x0008
        /*0034*/ 	.byte	0x00, 0xf4, 0x21, 0x00


	//----- nvinfo : EIATTR_KPARAM_INFO
	.align		4
.L_15:
        /*0038*/ 	.byte	0x04, 0x17
        /*003a*/ 	.short	(.L_17 - .L_16)
.L_16:
        /*003c*/ 	.word	0x00000000
        /*0040*/ 	.short	0x0000
        /*0042*/ 	.short	0x0000
        /*0044*/ 	.byte	0x00, 0xf4, 0x21, 0x00


	//----- nvinfo : EIATTR_SPARSE_MMA_MASK
	.align		4
.L_17:
        /*0048*/ 	.byte	0x03, 0x50
        /*004a*/ 	.short	0x0000


	//----- nvinfo : EIATTR_MAXREG_COUNT
	.align		4
        /*004c*/ 	.byte	0x03, 0x1b
        /*004e*/ 	.short	0x00ff


	//----- nvinfo : EIATTR_EXIT_INSTR_OFFSETS
	.align		4
        /*0050*/ 	.byte	0x04, 0x1c
        /*0052*/ 	.short	(.L_19 - .L_18)


	//   ....[0]....
.L_18:
        /*0054*/ 	.word	0x000002f0


	//   ....[1]....
        /*0058*/ 	.word	0x00000310


	//----- nvinfo : EIATTR_REQNTID
	.align		4
.L_19:
        /*005c*/ 	.byte	0x04, 0x10
        /*005e*/ 	.short	(.L_21 - .L_20)
.L_20:
        /*0060*/ 	.word	0x00000020
        /*0064*/ 	.word	0x00000001
        /*0068*/ 	.word	0x00000001


	//----- nvinfo : EIATTR_CBANK_PARAM_SIZE
	.align		4
.L_21:
        /*006c*/ 	.byte	0x03, 0x19
        /*006e*/ 	.short	0x001c


	//----- nvinfo : EIATTR_PARAM_CBANK
	.align		4
        /*0070*/ 	.byte	0x04, 0x0a
        /*0072*/ 	.short	(.L_23 - .L_22)
	.align		4
.L_22:
        /*0074*/ 	.word	index@(.nv.constant0.triton_poi_fused_mul_squeeze_sum_2)
        /*0078*/ 	.short	0x0210
        /*007a*/ 	.short	0x001c


	//----- nvinfo : EIATTR_SW_WAR
	.align		4
.L_23:
        /*007c*/ 	.byte	0x04, 0x36
        /*007e*/ 	.short	(.L_25 - .L_24)
.L_24:
        /*0080*/ 	.word	0x00000008
.L_25:


//--------------------- .nv.callgraph             --------------------------
	.section	.nv.callgraph,"",@"SHT_CUDA_CALLGRAPH"
	.align	4
	.sectionentsize	8
	.align		4
        /*0000*/ 	.word	0x00000000
	.align		4
        /*0004*/ 	.word	0xffffffff
	.align		4
        /*0008*/ 	.word	0x00000000
	.align		4
        /*000c*/ 	.word	0xfffffffe
	.align		4
        /*0010*/ 	.word	0x00000000
	.align		4
        /*0014*/ 	.word	0xfffffffd
	.align		4
        /*0018*/ 	.word	0x00000000
	.align		4
        /*001c*/ 	.word	0xfffffffc


//--------------------- .text.triton_poi_fused_mul_squeeze_sum_2 --------------------------
	.section	.text.triton_poi_fused_mul_squeeze_sum_2,"ax",@progbits
	.align	128
        .global         triton_poi_fused_mul_squeeze_sum_2
        .type           triton_poi_fused_mul_squeeze_sum_2,@function
        .size           triton_poi_fused_mul_squeeze_sum_2,(.L_x_1 - triton_poi_fused_mul_squeeze_sum_2)
        .other          triton_poi_fused_mul_squeeze_sum_2,@"STO_CUDA_ENTRY STV_DEFAULT"
triton_poi_fused_mul_squeeze_sum_2:
.text.triton_poi_fused_mul_squeeze_sum_2:
[----:B------:R-:W0:Y:S02]  /*0000*/  LDC R1, c[0x0][0x28] ;  /* 0x00000a00ff017b82 */ /* 0x000e240000000800 */
[----:B------:R-:W1:Y:S01]  /*0010*/  S2R R18, SR_TID.X ;  /* 0x0000000000127919 */ /* 0x000e620000002100 */
[----:B------:R-:W2:Y:S01]  /*0020*/  LDC.64 R4, c[0x0][0x218] ;  /* 0x00008600ff047b82 */ /* 0x000ea20000000a00 */
[----:B------:R-:W-:Y:S01]  /*0030*/  CS2R R14, SRZ ;  /* 0x00000000000e7805 */ /* 0x000fe2000001ff00 */
[----:B------:R-:W-:Y:S01]  /*0040*/  ULDC.64 UR4, c[0x0][0x208] ;  /* 0x0000820000047ab9 */ /* 0x000fe20000000a00 */
[----:B------:R-:W3:Y:S05]  /*0050*/  S2R R13, SR_CTAID.X ;  /* 0x00000000000d7919 */ /* 0x000eea0000002500 */
[----:B------:R-:W4:Y:S01]  /*0060*/  LDC.64 R10, c[0x0][0x210] ;  /* 0x00008400ff0a7b82 */ /* 0x000f220000000a00 */
[----:B-1----:R-:W-:-:S05]  /*0070*/  LOP3.LUT R0, R18, 0xf, RZ, 0xc0, !PT ;  /* 0x0000000f12007812 */ /* 0x002fca00078ec0ff */
[----:B---3--:R-:W-:-:S05]  /*0080*/  IMAD R13, R13, 0x10, R0 ;  /* 0x000000100d0d7824 */ /* 0x008fca00078e0200 */
[----:B------:R-:W-:Y:S02]  /*0090*/  SHF.R.S32.HI R0, RZ, 0x1f, R13 ;  /* 0x0000001fff007819 */ /* 0x000fe4000001140d */
[----:B------:R-:W-:Y:S02]  /*00a0*/  ISETP.GE.AND P0, PT, R13, 0x10, PT ;  /* 0x000000100d00780c */ /* 0x000fe40003f06270 */
[----:B------:R-:W-:-:S04]  /*00b0*/  LEA.HI R0, R0, R13, RZ, 0x2 ;  /* 0x0000000d00007211 */ /* 0x000fc800078f10ff */
[C---:B------:R-:W-:Y:S01]  /*00c0*/  LOP3.LUT R2, R0.reuse, 0xfffffffc, RZ, 0xc0, !PT ;  /* 0xfffffffc00027812 */ /* 0x040fe200078ec0ff */
[----:B------:R-:W-:-:S03]  /*00d0*/  IMAD.SHL.U32 R0, R0, 0x4, RZ ;  /* 0x0000000400007824 */ /* 0x000fc600078e00ff */
[----:B------:R-:W-:Y:S02]  /*00e0*/  IADD3 R3, R13, -R2, RZ ;  /* 0x800000020d037210 */ /* 0x000fe40007ffe0ff */
[----:B------:R-:W-:Y:S01]  /*00f0*/  LOP3.LUT R0, R0, 0xfffffff0, RZ, 0xc0, !PT ;  /* 0xfffffff000007812 */ /* 0x000fe200078ec0ff */
[----:B------:R-:W-:Y:S01]  /*0100*/  HFMA2.MMA R12, -RZ, RZ, 0, 0 ;  /* 0x00000000ff0c7435 */ /* 0x000fe200000001ff */
[----:B------:R-:W-:Y:S01]  /*0110*/  CS2R R16, SRZ ;  /* 0x0000000000107805 */ /* 0x000fe2000001ff00 */
[----:B--2---:R-:W-:-:S04]  /*0120*/  IMAD.WIDE R4, R3, 0x4, R4 ;  /* 0x0000000403047825 */ /* 0x004fc800078e0204 */
[----:B------:R-:W-:Y:S01]  /*0130*/  IMAD.IADD R0, R3, 0x1, R0 ;  /* 0x0000000103007824 */ /* 0x000fe200078e0200 */
[----:B------:R-:W2:Y:S03]  /*0140*/  @!P0 LDG.E.EL R17, desc[UR4][R4.64+0x10] ;  /* 0x0000100404118981 */ /* 0x000ea6000c2e1900 */
[----:B------:R-:W-:Y:S01]  /*0150*/  VIADD R3, R0, 0x80 ;  /* 0x0000008000037836 */ /* 0x000fe20000000000 */
[----:B------:R-:W-:Y:S01]  /*0160*/  IADD3 R7, R0, 0x84, RZ ;  /* 0x0000008400077810 */ /* 0x000fe20007ffe0ff */
[----:B------:R-:W-:Y:S01]  /*0170*/  IMAD.MOV.U32 R19, RZ, RZ, RZ ;  /* 0x000000ffff137224 */ /* 0x000fe200078e00ff */
[----:B------:R-:W-:Y:S01]  /*0180*/  IADD3 R21, R0, 0x8c, RZ ;  /* 0x0000008c00157810 */ /* 0x000fe20007ffe0ff */
[----:B------:R-:W3:Y:S02]  /*0190*/  @!P0 LDG.E.EL R15, desc[UR4][R4.64] ;  /* 0x00000004040f8981 */ /* 0x000ee4000c2e1900 */
[----:B----4-:R-:W-:-:S02]  /*01a0*/  IMAD.WIDE R6, R7, 0x4, R10 ;  /* 0x0000000407067825 */ /* 0x010fc400078e020a */
[----:B------:R-:W4:Y:S02]  /*01b0*/  @!P0 LDG.E.EL R19, desc[UR4][R4.64+0x20] ;  /* 0x0000200404138981 */ /* 0x000f24000c2e1900 */
[----:B------:R-:W-:Y:S02]  /*01c0*/  VIADD R9, R0, 0x88 ;  /* 0x0000008800097836 */ /* 0x000fe40000000000 */
[--C-:B------:R-:W-:Y:S01]  /*01d0*/  IMAD.WIDE R2, R3, 0x4, R10.reuse ;  /* 0x0000000403027825 */ /* 0x100fe200078e020a */
[----:B------:R1:W2:Y:S03]  /*01e0*/  @!P0 LDG.E R14, desc[UR4][R6.64] ;  /* 0x00000004060e8981 */ /* 0x0002a6000c1e1900 */
[----:B------:R-:W-:Y:S01]  /*01f0*/  IMAD.WIDE R8, R9, 0x4, R10 ;  /* 0x0000000409087825 */ /* 0x000fe200078e020a */
[----:B------:R5:W3:Y:S01]  /*0200*/  @!P0 LDG.E R12, desc[UR4][R2.64] ;  /* 0x00000004020c8981 */ /* 0x000ae2000c1e1900 */
[----:B------:R-:W-:-:S03]  /*0210*/  MOV R0, RZ ;  /* 0x000000ff00007202 */ /* 0x000fc60000000f00 */
[----:B------:R-:W4:Y:S01]  /*0220*/  @!P0 LDG.E R16, desc[UR4][R8.64] ;  /* 0x0000000408108981 */ /* 0x000f22000c1e1900 */
[----:B-1----:R-:W-:Y:S01]  /*0230*/  IMAD.WIDE R6, R21, 0x4, R10 ;  /* 0x0000000415067825 */ /* 0x002fe200078e020a */
[----:B------:R-:W-:Y:S01]  /*0240*/  HFMA2.MMA R21, -RZ, RZ, 0, 0 ;  /* 0x00000000ff157435 */ /* 0x000fe200000001ff */
[----:B------:R-:W5:Y:S03]  /*0250*/  LDC.64 R10, c[0x0][0x220] ;  /* 0x00008800ff0a7b82 */ /* 0x000f660000000a00 */
[----:B------:R-:W4:Y:S06]  /*0260*/  @!P0 LDG.E R0, desc[UR4][R6.64] ;  /* 0x0000000406008981 */ /* 0x000f2c000c1e1900 */
[----:B------:R-:W4:Y:S01]  /*0270*/  @!P0 LDG.E.EL R21, desc[UR4][R4.64+0x30] ;  /* 0x0000300404158981 */ /* 0x000f22000c2e1900 */
[----:B------:R-:W-:-:S04]  /*0280*/  LOP3.LUT P0, RZ, R18, 0x10, RZ, 0xc0, !PT ;  /* 0x0000001012ff7812 */ /* 0x000fc8000780c0ff */
[C---:B------:R-:W-:Y:S01]  /*0290*/  ISETP.LT.AND P0, PT, R13.reuse, 0x10, !P0 ;  /* 0x000000100d00780c */ /* 0x040fe20004701270 */
[----:B-----5:R-:W-:-:S04]  /*02a0*/  IMAD.WIDE R2, R13, 0x4, R10 ;  /* 0x000000040d027825 */ /* 0x020fc800078e020a */
[----:B--2---:R-:W-:-:S04]  /*02b0*/  FMUL R14, R17, R14 ;  /* 0x0000000e110e7220 */ /* 0x004fc80000400000 */
[----:B---3--:R-:W-:-:S04]  /*02c0*/  FFMA R12, R15, R12, R14 ;  /* 0x0000000c0f0c7223 */ /* 0x008fc8000000000e */
[----:B----4-:R-:W-:-:S04]  /*02d0*/  FFMA R12, R19, R16, R12 ;  /* 0x00000010130c7223 */ /* 0x010fc8000000000c */
[----:B------:R-:W-:Y:S01]  /*02e0*/  FFMA R21, R21, R0, R12 ;  /* 0x0000000015157223 */ /* 0x000fe2000000000c */
[----:B------:R-:W-:Y:S06]  /*02f0*/  @!P0 EXIT ;  /* 0x000000000000894d */ /* 0x000fec0003800000 */
[----:B------:R-:W-:Y:S01]  /*0300*/  STG.E desc[UR4][R2.64], R21 ;  /* 0x0000001502007986 */ /* 0x000fe2000c101904 */
[----:B------:R-:W-:Y:S05]  /*0310*/  EXIT ;  /* 0x000000000000794d */ /* 0x000fea0003800000 */
.L_x_0:
[----:B------:R-:W-:-:S00]  /*0320*/  BRA `(.L_x_0) ;  /* 0xfffffffc00fc7947 */ /* 0x000fc0000383ffff */
[----:B------:R-:W-:-:S00]  /*0330*/  NOP ;  /* 0x0000000000007918 */ /* 0x000fc00000000000 */
        /* <DEDUP_REMOVED lines=12> */
.L_x_1:


//--------------------- .nv.constant0.triton_poi_fused_mul_squeeze_sum_2 --------------------------
	.section	.nv.constant0.triton_poi_fused_mul_squeeze_sum_2,"a",@progbits
	.sectionflags	@""
	.align	4
.nv.constant0.triton_poi_fused_mul_squeeze_sum_2:
	.zero		556
